//
// Generated by NVIDIA NVVM Compiler
//
// Compiler Build ID: CL-36424714
// Cuda compilation tools, release 13.0, V13.0.88
// Based on NVVM 20.0.0
//

.version 9.0
.target sm_100
.address_size 64

	// .globl	_Z15cuda_helloworldv
.extern .func  (.param .b32 func_retval0) vprintf
(
	.param .b64 vprintf_param_0,
	.param .b64 vprintf_param_1
)
;
.global .align 1 .b8 $str[23] = {72, 101, 108, 108, 111, 32, 87, 111, 114, 108, 100, 32, 102, 114, 111, 109, 32, 71, 80, 85, 33, 10};

.visible .entry _Z15cuda_helloworldv()
{
	.reg .b32 	%r<3>;
	.reg .b64 	%rd<3>;

	mov.u64 	%rd1, $str;
	cvta.global.u64 	%rd2, %rd1;
	{ // callseq 0, 0
	.param .b64 param0;
	st.param.b64 	[param0], %rd2;
	.param .b64 param1;
	st.param.b64 	[param1], 0;
	.param .b32 retval0;
	call.uni (retval0), 
	vprintf, 
	(
	param0, 
	param1
	);
	ld.param.b32 	%r1, [retval0];
	} // callseq 0
	ret;

}


// ===== COMPILED SASS (sm_100) =====

	.target	sm_100

	.elftype	@"ET_EXEC"


//--------------------- .note.nv.tkinfo           --------------------------
	.section	.note.nv.tkinfo,"",@"SHT_NOTE"
	.sectionflags	@"SHF_NOTE_NV_TKINFO"
	.tkinfo
        /*0018*/ 	.word	0x00000002
        /*0030*/ 	.string	""
        /*0030*/ 	.string	"ptxas"
        /*0030*/ 	.string	"Cuda compilation tools, release 13.0, V13.0.88"
        /*0030*/ 	.string	"Build cuda_13.0.r13.0/compiler.36424714_0"
        /*0030*/ 	.string	"-arch sm_100 -m 64 "



//--------------------- .note.nv.cuinfo           --------------------------
	.section	.note.nv.cuinfo,"",@"SHT_NOTE"
	.sectionflags	@"SHF_NOTE_NV_CUINFO"
        /*0018*/ 	.short	0x0002
        /*001a*/ 	.short	0x0064
        /*001c*/ 	.short	0x0082
	.zero		2


//--------------------- .nv.info                  --------------------------
	.section	.nv.info,"",@"SHT_CUDA_INFO"
	.align	4


	//----- nvinfo : EIATTR_REGCOUNT
	.align		4
        /*0000*/ 	.byte	0x04, 0x2f
        /*0002*/ 	.short	(.L_2 - .L_1)
	.align		4
.L_1:
        /*0004*/ 	.word	index@(_Z15cuda_helloworldv)
        /*0008*/ 	.word	0x00000018


	//----- nvinfo : EIATTR_FRAME_SIZE
	.align		4
.L_2:
        /*000c*/ 	.byte	0x04, 0x11
        /*000e*/ 	.short	(.L_4 - .L_3)
	.align		4
.L_3:
        /*0010*/ 	.word	index@(_Z15cuda_helloworldv)
        /*0014*/ 	.word	0x00000000


	//----- nvinfo : EIATTR_MIN_STACK_SIZE
	.align		4
.L_4:
        /*0018*/ 	.byte	0x04, 0x12
        /*001a*/ 	.short	(.L_6 - .L_5)
	.align		4
.L_5:
        /*001c*/ 	.word	index@(_Z15cuda_helloworldv)
        /*0020*/ 	.word	0x00000000
.L_6:


//--------------------- .nv.compat                --------------------------
	.section	.nv.compat,"",@"SHT_CUDA_COMPAT_INFO"
	.align	4
        /*0000*/ 	.byte	0x02, 0x09, 0x00, 0x00, 0x02, 0x02, 0x01, 0x00, 0x02, 0x05, 0x05, 0x00, 0x03, 0x07, 0x01, 0x01
        /*0010*/ 	.byte	0x02, 0x03, 0x00, 0x00, 0x02, 0x06, 0x01, 0x00, 0x04, 0x0b, 0x08, 0x00, 0x09, 0x00, 0x00, 0x00
        /*0020*/ 	.byte	0x00, 0x00, 0x00, 0x00


//--------------------- .nv.info._Z15cuda_helloworldv --------------------------
	.section	.nv.info._Z15cuda_helloworldv,"",@"SHT_CUDA_INFO"
	.sectionflags	@""
	.align	4


	//----- nvinfo : EIATTR_CUDA_API_VERSION
	.align		4
        /*0000*/ 	.byte	0x04, 0x37
        /*0002*/ 	.short	(.L_8 - .L_7)
.L_7:
        /*0004*/ 	.word	0x00000082


	//----- nvinfo : EIATTR_SPARSE_MMA_MASK
	.align		4
.L_8:
        /*0008*/ 	.byte	0x03, 0x50
        /*000a*/ 	.short	0x0000


	//----- nvinfo : EIATTR_MAXREG_COUNT
	.align		4
        /*000c*/ 	.byte	0x03, 0x1b
        /*000e*/ 	.short	0x00ff


	//----- nvinfo : EIATTR_EXTERNS
	.align		4
        /*0010*/ 	.byte	0x04, 0x0f
        /*0012*/ 	.short	(.L_10 - .L_9)


	//   ....[0]....
	.align		4
.L_9:
        /*0014*/ 	.word	index@(vprintf)


	//----- nvinfo : EIATTR_MERCURY_ISA_VERSION
	.align		4
.L_10:
        /*0018*/ 	.byte	0x03, 0x5f
        /*001a*/ 	.short	0x0101


	//----- nvinfo : EIATTR_VRC_CTA_INIT_COUNT
	.align		4
        /*001c*/ 	.byte	0x02, 0x4a
	.zero		1
	.zero		1


	//----- nvinfo : EIATTR_SYSCALL_OFFSETS
	.align		4
        /*0020*/ 	.byte	0x04, 0x46
        /*0022*/ 	.short	(.L_12 - .L_11)


	//   ....[0]....
.L_11:
        /*0024*/ 	.word	0x00000080


	//----- nvinfo : EIATTR_EXIT_INSTR_OFFSETS
	.align		4
.L_12:
        /*0028*/ 	.byte	0x04, 0x1c
        /*002a*/ 	.short	(.L_14 - .L_13)


	//   ....[0]....
.L_13:
        /*002c*/ 	.word	0x00000090


	//----- nvinfo : EIATTR_SW_WAR
	.align		4
.L_14:
        /*0030*/ 	.byte	0x04, 0x36
        /*0032*/ 	.short	(.L_16 - .L_15)
.L_15:
        /*0034*/ 	.word	0x00000008
.L_16:


//--------------------- .nv.callgraph             --------------------------
	.section	.nv.callgraph,"",@"SHT_CUDA_CALLGRAPH"
	.align	4
	.sectionentsize	8
	.align		4
        /*0000*/ 	.word	0x00000000
	.align		4
        /*0004*/ 	.word	0xffffffff
	.align		4
        /*0008*/ 	.word	index@(_Z15cuda_helloworldv)
	.align		4
        /*000c*/ 	.word	index@(vprintf)
	.align		4
        /*0010*/ 	.word	0x00000000
	.align		4
        /*0014*/ 	.word	0xfffffffe
	.align		4
        /*0018*/ 	.word	0x00000000
	.align		4
        /*001c*/ 	.word	0xfffffffd
	.align		4
        /*0020*/ 	.word	0x00000000
	.align		4
        /*0024*/ 	.word	0xfffffffc


//--------------------- .nv.constant4             --------------------------
	.section	.nv.constant4,"a",@progbits
	.align	8
	.align		8
.nv.constant4:
        /*0000*/ 	.dword	vprintf
	.align		8
        /*0008*/ 	.dword	$str


//--------------------- .text._Z15cuda_helloworldv --------------------------
	.section	.text._Z15cuda_helloworldv,"ax",@progbits
	.align	128
        .global         _Z15cuda_helloworldv
        .type           _Z15cuda_helloworldv,@function
        .size           _Z15cuda_helloworldv,(.L_x_2 - _Z15cuda_helloworldv)
        .other          _Z15cuda_helloworldv,@"STO_CUDA_ENTRY STV_DEFAULT"
_Z15cuda_helloworldv:
.text._Z15cuda_helloworldv:
[----:B------:R-:W0:Y:S01]  /*0000*/  LDC R1, c[0x0][0x37c] ;  /* 0x0000df00ff017b82 */ /* 0x000e220000000800 */
[----:B------:R-:W-:Y:S01]  /*0010*/  MOV R0, 0x0 ;  /* 0x0000000000007802 */ /* 0x000fe20000000f00 */
[----:B------:R-:W1:Y:S01]  /*0020*/  LDCU.64 UR4, c[0x4][0x8] ;  /* 0x01000100ff0477ac */ /* 0x000e620008000a00 */
[----:B------:R-:W-:-:S05]  /*0030*/  CS2R R6, SRZ ;  /* 0x0000000000067805 */ /* 0x000fca000001ff00 */
[----:B------:R2:W3:Y:S01]  /*0040*/  LDC.64 R2, c[0x4][R0] ;  /* 0x0100000000027b82 */ /* 0x0004e20000000a00 */
[----:B-1----:R-:W-:Y:S02]  /*0050*/  IMAD.U32 R4, RZ, RZ, UR4 ;  /* 0x00000004ff047e24 */ /* 0x002fe4000f8e00ff */
[----:B--2---:R-:W-:-:S07]  /*0060*/  IMAD.U32 R5, RZ, RZ, UR5 ;  /* 0x00000005ff057e24 */ /* 0x004fce000f8e00ff */
[----:B------:R-:W-:-:S07]  /*0070*/  LEPC R20, `(.L_x_0) ;  /* 0x000000001014794e */ /* 0x000fce0000000000 */
[----:B0--3--:R-:W-:Y:S05]  /*0080*/  CALL.ABS.NOINC R2 ;  /* 0x0000000002007343 */ /* 0x009fea0003c00000 */
.L_x_0:
[----:B------:R-:W-:Y:S05]  /*0090*/  EXIT ;  /* 0x000000000000794d */ /* 0x000fea0003800000 */
.L_x_1:
[----:B------:R-:W-:-:S00]  /*00a0*/  BRA `(.L_x_1) ;  /* 0xfffffffc00fc7947 */ /* 0x000fc0000383ffff */
[----:B------:R-:W-:-:S00]  /*00b0*/  NOP ;  /* 0x0000000000007918 */ /* 0x000fc00000000000 */
        /* <DEDUP_REMOVED lines=12> */
.L_x_2:


//--------------------- .nv.global.init           --------------------------
	.section	.nv.global.init,"aw",@progbits
.nv.global.init:
	.type		$str,@object
	.size		$str,(.L_0 - $str)
$str:
        /*0000*/ 	.byte	0x48, 0x65, 0x6c, 0x6c, 0x6f, 0x20, 0x57, 0x6f, 0x72, 0x6c, 0x64, 0x20, 0x66, 0x72, 0x6f, 0x6d
        /*0010*/ 	.byte	0x20, 0x47, 0x50, 0x55, 0x21, 0x0a, 0x00
.L_0:


//--------------------- .nv.shared.reserved.0     --------------------------
	.section	.nv.shared.reserved.0,"aw",@nobits
	.weak		__nv_reservedSMEM_offset_0_alias
	.size		__nv_reservedSMEM_offset_0_alias, 0, 64
	.other		__nv_reservedSMEM_offset_0_alias,@"STO_CUDA_RESERVED_SHARED STV_DEFAULT"
__nv_reservedSMEM_offset_0_alias:
	.zero		0
	.zero		64


//--------------------- .nv.constant0._Z15cuda_helloworldv --------------------------
	.section	.nv.constant0._Z15cuda_helloworldv,"a",@progbits
	.sectionflags	@""
	.align	4
.nv.constant0._Z15cuda_helloworldv:
	.zero		896


//--------------------- SYMBOLS --------------------------

	.type		.nv.reservedSmem.offset0,@object
	.size		.nv.reservedSmem.offset0,0x4
	.type		vprintf,@function
